	.headerflags	@"EF_CUDA_TEXMODE_UNIFIED EF_CUDA_64BIT_ADDRESS EF_CUDA_ACCELERATORS EF_CUDA_SM90 EF_CUDA_VIRTUAL_SM(EF_CUDA_SM90)"
	.elftype	@"ET_EXEC"


//--------------------- .nv.info                  --------------------------
	.section	.nv.info,"",@"SHT_CUDA_INFO"
	.align	4


	//----- nvinfo : EIATTR_REGCOUNT
	.align		4
        /*0000*/ 	.byte	0x04, 0x2f
        /*0002*/ 	.short	(.L_3 - .L_2)
	.align		4
.L_2:
        /*0004*/ 	.word	index@(triton_poi_fused__native_batch_norm_legit_no_training_cat_relu_19)
        /*0008*/ 	.word	0x00000017


	//----- nvinfo : EIATTR_MIN_STACK_SIZE
	.align		4
.L_3:
        /*000c*/ 	.byte	0x04, 0x12
        /*000e*/ 	.short	(.L_5 - .L_4)
	.align		4
.L_4:
        /*0010*/ 	.word	index@(triton_poi_fused__native_batch_norm_legit_no_training_cat_relu_19)
        /*0014*/ 	.word	0x00000000


	//----- nvinfo : EIATTR_FRAME_SIZE
	.align		4
.L_5:
        /*0018*/ 	.byte	0x04, 0x11
        /*001a*/ 	.short	(.L_7 - .L_6)
	.align		4
.L_6:
        /*001c*/ 	.word	index@(triton_poi_fused__native_batch_norm_legit_no_training_cat_relu_19)
        /*0020*/ 	.word	0x00000000


	//----- nvinfo : EIATTR_MIN_STACK_SIZE
	.align		4
.L_7:
        /*0024*/ 	.byte	0x04, 0x12
        /*0026*/ 	.short	(.L_9 - .L_8)
	.align		4
.L_8:
        /*0028*/ 	.word	index@(triton_poi_fused__native_batch_norm_legit_no_training_cat_relu_19)
        /*002c*/ 	.word	0x00000000
.L_9:


//--------------------- .nv.info.triton_poi_fused__native_batch_norm_legit_no_training_cat_relu_19 --------------------------
	.section	.nv.info.triton_poi_fused__native_batch_norm_legit_no_training_cat_relu_19,"",@"SHT_CUDA_INFO"
	.sectionflags	@""
	.align	4


	//----- nvinfo : EIATTR_CUDA_API_VERSION
	.align		4
        /*0000*/ 	.byte	0x04, 0x37
        /*0002*/ 	.short	(.L_11 - .L_10)
.L_10:
        /*0004*/ 	.word	0x0000007c


	//----- nvinfo : EIATTR_KPARAM_INFO
	.align		4
.L_11:
        /*0008*/ 	.byte	0x04, 0x17
        /*000a*/ 	.short	(.L_13 - .L_12)
.L_12:
        /*000c*/ 	.word	0x00000000
        /*0010*/ 	.short	0x0008
        /*0012*/ 	.short	0x0040
        /*0014*/ 	.byte	0x00, 0xf0, 0x11, 0x00


	//----- nvinfo : EIATTR_KPARAM_INFO
	.align		4
.L_13:
        /*0018*/ 	.byte	0x04, 0x17
        /*001a*/ 	.short	(.L_15 - .L_14)
.L_14:
        /*001c*/ 	.word	0x00000000
        /*0020*/ 	.short	0x0007
        /*0022*/ 	.short	0x0038
        /*0024*/ 	.byte	0x00, 0xf4, 0x21, 0x00


	//----- nvinfo : EIATTR_KPARAM_INFO
	.align		4
.L_15:
        /*0028*/ 	.byte	0x04, 0x17
        /*002a*/ 	.short	(.L_17 - .L_16)
.L_16:
        /*002c*/ 	.word	0x00000000
        /*0030*/ 	.short	0x0006
        /*0032*/ 	.short	0x0030
        /*0034*/ 	.byte	0x00, 0xf4, 0x21, 0x00


	//----- nvinfo : EIATTR_KPARAM_INFO
	.align		4
.L_17:
        /*0038*/ 	.byte	0x04, 0x17
        /*003a*/ 	.short	(.L_19 - .L_18)
.L_18:
        /*003c*/ 	.word	0x00000000
        /*0040*/ 	.short	0x0005
        /*0042*/ 	.short	0x0028
        /*0044*/ 	.byte	0x00, 0xf4, 0x21, 0x00


	//----- nvinfo : EIATTR_KPARAM_INFO
	.align		4
.L_19:
        /*0048*/ 	.byte	0x04, 0x17
        /*004a*/ 	.short	(.L_21 - .L_20)
.L_20:
        /*004c*/ 	.word	0x00000000
        /*0050*/ 	.short	0x0004
        /*0052*/ 	.short	0x0020
        /*0054*/ 	.byte	0x00, 0xf4, 0x21, 0x00


	//----- nvinfo : EIATTR_KPARAM_INFO
	.align		4
.L_21:
        /*0058*/ 	.byte	0x04, 0x17
        /*005a*/ 	.short	(.L_23 - .L_22)
.L_22:
        /*005c*/ 	.word	0x00000000
        /*0060*/ 	.short	0x0003
        /*0062*/ 	.short	0x0018
        /*0064*/ 	.byte	0x00, 0xf4, 0x21, 0x00


	//----- nvinfo : EIATTR_KPARAM_INFO
	.align		4
.L_23:
        /*0068*/ 	.byte	0x04, 0x17
        /*006a*/ 	.short	(.L_25 - .L_24)
.L_24:
        /*006c*/ 	.word	0x00000000
        /*0070*/ 	.short	0x0002
        /*0072*/ 	.short	0x0010
        /*0074*/ 	.byte	0x00, 0xf4, 0x21, 0x00


	//----- nvinfo : EIATTR_KPARAM_INFO
	.align		4
.L_25:
        /*0078*/ 	.byte	0x04, 0x17
        /*007a*/ 	.short	(.L_27 - .L_26)
.L_26:
        /*007c*/ 	.word	0x00000000
        /*0080*/ 	.short	0x0001
        /*0082*/ 	.short	0x0008
        /*0084*/ 	.byte	0x00, 0xf4, 0x21, 0x00


	//----- nvinfo : EIATTR_KPARAM_INFO
	.align		4
.L_27:
        /*0088*/ 	.byte	0x04, 0x17
        /*008a*/ 	.short	(.L_29 - .L_28)
.L_28:
        /*008c*/ 	.word	0x00000000
        /*0090*/ 	.short	0x0000
        /*0092*/ 	.short	0x0000
        /*0094*/ 	.byte	0x00, 0xf4, 0x21, 0x00


	//----- nvinfo : EIATTR_SPARSE_MMA_MASK
	.align		4
.L_29:
        /*0098*/ 	.byte	0x03, 0x50
        /*009a*/ 	.short	0x0000


	//----- nvinfo : EIATTR_MAXREG_COUNT
	.align		4
        /*009c*/ 	.byte	0x03, 0x1b
        /*009e*/ 	.short	0x00ff


	//----- nvinfo : EIATTR_EXIT_INSTR_OFFSETS
	.align		4
        /*00a0*/ 	.byte	0x04, 0x1c
        /*00a2*/ 	.short	(.L_31 - .L_30)


	//   ....[0]....
.L_30:
        /*00a4*/ 	.word	0x00000520


	//----- nvinfo : EIATTR_REQNTID
	.align		4
.L_31:
        /*00a8*/ 	.byte	0x04, 0x10
        /*00aa*/ 	.short	(.L_33 - .L_32)
.L_32:
        /*00ac*/ 	.word	0x00000100
        /*00b0*/ 	.word	0x00000001
        /*00b4*/ 	.word	0x00000001


	//----- nvinfo : EIATTR_CBANK_PARAM_SIZE
	.align		4
.L_33:
        /*00b8*/ 	.byte	0x03, 0x19
        /*00ba*/ 	.short	0x0044


	//----- nvinfo : EIATTR_PARAM_CBANK
	.align		4
        /*00bc*/ 	.byte	0x04, 0x0a
        /*00be*/ 	.short	(.L_35 - .L_34)
	.align		4
.L_34:
        /*00c0*/ 	.word	index@(.nv.constant0.triton_poi_fused__native_batch_norm_legit_no_training_cat_relu_19)
        /*00c4*/ 	.short	0x0210
        /*00c6*/ 	.short	0x0044


	//----- nvinfo : EIATTR_SW_WAR
	.align		4
.L_35:
        /*00c8*/ 	.byte	0x04, 0x36
        /*00ca*/ 	.short	(.L_37 - .L_36)
.L_36:
        /*00cc*/ 	.word	0x00000008
.L_37:


//--------------------- .nv.callgraph             --------------------------
	.section	.nv.callgraph,"",@"SHT_CUDA_CALLGRAPH"
	.align	4
	.sectionentsize	8
	.align		4
        /*0000*/ 	.word	0x00000000
	.align		4
        /*0004*/ 	.word	0xffffffff
	.align		4
        /*0008*/ 	.word	0x00000000
	.align		4
        /*000c*/ 	.word	0xfffffffe
	.align		4
        /*0010*/ 	.word	0x00000000
	.align		4
        /*0014*/ 	.word	0xfffffffd
	.align		4
        /*0018*/ 	.word	0x00000000
	.align		4
        /*001c*/ 	.word	0xfffffffc


//--------------------- .nv.constant4             --------------------------
	.section	.nv.constant4,"a",@progbits
	.align	8
	.align		8
.nv.constant4:
        /*0000*/ 	.dword	_$_str
	.align		8
        /*0008*/ 	.dword	_$_str_$_2


//--------------------- .text.triton_poi_fused__native_batch_norm_legit_no_training_cat_relu_19 --------------------------
	.section	.text.triton_poi_fused__native_batch_norm_legit_no_training_cat_relu_19,"ax",@progbits
	.align	128
        .global         triton_poi_fused__native_batch_norm_legit_no_training_cat_relu_19
        .type           triton_poi_fused__native_batch_norm_legit_no_training_cat_relu_19,@function
        .size           triton_poi_fused__native_batch_norm_legit_no_training_cat_relu_19,(.L_x_1 - triton_poi_fused__native_batch_norm_legit_no_training_cat_relu_19)
        .other          triton_poi_fused__native_batch_norm_legit_no_training_cat_relu_19,@"STO_CUDA_ENTRY STV_DEFAULT"
triton_poi_fused__native_batch_norm_legit_no_training_cat_relu_19:
.text.triton_poi_fused__native_batch_norm_legit_no_training_cat_relu_19:
[----:B------:R-:W-:Y:S01]  /*0000*/  LDC R1, c[0x0][0x28] ;  /* 0x00000a00ff017b82 */ /* 0x000fe20000000800 */
[----:B------:R-:W1:Y:S07]  /*0010*/  S2R R0, SR_TID.X ;  /* 0x0000000000007919 */ /* 0x000e6e0000002100 */
[----:B------:R-:W2:Y:S01]  /*0020*/  LDC.64 R4, c[0x0][0x228] ;  /* 0x00008a00ff047b82 */ /* 0x000ea20000000a00 */
[----:B------:R-:W-:Y:S01]  /*0030*/  ULDC.64 UR4, c[0x0][0x208] ;  /* 0x0000820000047ab9 */ /* 0x000fe20000000a00 */
[----:B------:R-:W-:Y:S01]  /*0040*/  ULDC.64 UR6, c[0x0][0x218] ;  /* 0x0000860000067ab9 */ /* 0x000fe20000000a00 */
[----:B------:R-:W3:Y:S01]  /*0050*/  S2R R3, SR_CTAID.X ;  /* 0x0000000000037919 */ /* 0x000ee20000002500 */
[----:B-1----:R-:W-:-:S05]  /*0060*/  IMAD.SHL.U32 R0, R0, 0x2, RZ ;  /* 0x0000000200007824 */ /* 0x002fca00078e00ff */
[----:B------:R-:W-:-:S05]  /*0070*/  LOP3.LUT R0, R0, 0x1fe, RZ, 0xc0, !PT ;  /* 0x000001fe00007812 */ /* 0x000fca00078ec0ff */
[----:B---3--:R-:W-:-:S05]  /*0080*/  IMAD R0, R3, 0x200, R0 ;  /* 0x0000020003007824 */ /* 0x008fca00078e0200 */
[----:B------:R-:W-:-:S04]  /*0090*/  SHF.R.S32.HI R3, RZ, 0x1f, R0 ;  /* 0x0000001fff037819 */ /* 0x000fc80000011400 */
[----:B------:R-:W-:-:S04]  /*00a0*/  LEA.HI R8, R3, R0, RZ, 0x6 ;  /* 0x0000000003087211 */ /* 0x000fc800078f30ff */
[----:B------:R-:W-:-:S05]  /*00b0*/  SHF.R.S32.HI R6, RZ, 0x6, R8 ;  /* 0x00000006ff067819 */ /* 0x000fca0000011408 */
[----:B------:R-:W-:-:S05]  /*00c0*/  IMAD.HI R2, R6, 0x2aaaaaab, RZ ;  /* 0x2aaaaaab06027827 */ /* 0x000fca00078e02ff */
[----:B------:R-:W-:-:S04]  /*00d0*/  SHF.R.U32.HI R3, RZ, 0x1f, R2 ;  /* 0x0000001fff037819 */ /* 0x000fc80000011602 */
[----:B------:R-:W-:-:S05]  /*00e0*/  LEA.HI R3, R2, R3, RZ, 0x1a ;  /* 0x0000000302037211 */ /* 0x000fca00078fd0ff */
[----:B------:R-:W-:Y:S02]  /*00f0*/  IMAD R6, R3, -0x180, R6 ;  /* 0xfffffe8003067824 */ /* 0x000fe400078e0206 */
[----:B------:R-:W-:Y:S01]  /*0100*/  IMAD.HI R10, R0, 0x2aaaaaab, RZ ;  /* 0x2aaaaaab000a7827 */ /* 0x000fe200078e02ff */
[----:B------:R-:W-:Y:S01]  /*0110*/  LOP3.LUT R9, R8, 0xffffffc0, RZ, 0xc0, !PT ;  /* 0xffffffc008097812 */ /* 0x000fe200078ec0ff */
[----:B------:R-:W1:Y:S02]  /*0120*/  LDC.64 R2, c[0x0][0x210] ;  /* 0x00008400ff027b82 */ /* 0x000e640000000a00 */
[----:B--2---:R-:W-:-:S05]  /*0130*/  IMAD.WIDE R4, R6, 0x4, R4 ;  /* 0x0000000406047825 */ /* 0x004fca00078e0204 */
[----:B------:R2:W3:Y:S01]  /*0140*/  LDG.E.EL R7, desc[UR4][R4.64] ;  /* 0x0000000404077981 */ /* 0x0004e2000c2e1900 */
[----:B------:R-:W-:Y:S01]  /*0150*/  SHF.R.U32.HI R11, RZ, 0x1f, R10 ;  /* 0x0000001fff0b7819 */ /* 0x000fe2000001160a */
[----:B------:R-:W-:-:S03]  /*0160*/  IMAD.IADD R9, R0, 0x1, -R9 ;  /* 0x0000000100097824 */ /* 0x000fc600078e0a09 */
[----:B------:R-:W-:Y:S01]  /*0170*/  LEA.HI.SX32 R11, R10, R11, 0x14 ;  /* 0x0000000b0a0b7211 */ /* 0x000fe200078fa2ff */
[----:B------:R-:W-:-:S04]  /*0180*/  IMAD.SHL.U32 R10, R6, 0x40, RZ ;  /* 0x00000040060a7824 */ /* 0x000fc800078e00ff */
[C---:B------:R-:W-:Y:S01]  /*0190*/  IMAD.SHL.U32 R12, R11.reuse, 0x800, RZ ;  /* 0x000008000b0c7824 */ /* 0x040fe200078e00ff */
[----:B--2---:R-:W-:Y:S01]  /*01a0*/  SHF.R.S32.HI R4, RZ, 0x1f, R9 ;  /* 0x0000001fff047819 */ /* 0x004fe20000011409 */
[----:B------:R-:W-:-:S03]  /*01b0*/  IMAD R8, R11, -0x6000, R0 ;  /* 0xffffa0000b087824 */ /* 0x000fc600078e0200 */
[----:B------:R-:W-:Y:S01]  /*01c0*/  IADD3 R5, P0, P1, R10, R9, R12 ;  /* 0x000000090a057210 */ /* 0x000fe2000791e00c */
[----:B------:R-:W-:Y:S01]  /*01d0*/  IMAD R17, R11, 0x5800, R8 ;  /* 0x000058000b117824 */ /* 0x000fe200078e0208 */
[----:B------:R-:W-:Y:S01]  /*01e0*/  SHF.R.S32.HI R13, RZ, 0x1f, R12 ;  /* 0x0000001fff0d7819 */ /* 0x000fe2000001140c */
[----:B------:R-:W2:Y:S01]  /*01f0*/  LDC.64 R8, c[0x0][0x220] ;  /* 0x00008800ff087b82 */ /* 0x000ea20000000a00 */
[----:B------:R-:W-:Y:S01]  /*0200*/  SHF.R.S32.HI R10, RZ, 0x1f, R10 ;  /* 0x0000001fff0a7819 */ /* 0x000fe2000001140a */
[----:B-1----:R-:W-:Y:S01]  /*0210*/  IMAD.WIDE R16, R17, 0x4, R2 ;  /* 0x0000000411107825 */ /* 0x002fe200078e0202 */
[----:B------:R-:W-:Y:S02]  /*0220*/  LEA R18, P2, R5, UR6, 0x2 ;  /* 0x0000000605127c11 */ /* 0x000fe4000f8410ff */
[----:B------:R-:W-:Y:S02]  /*0230*/  CS2R R2, SRZ ;  /* 0x0000000000027805 */ /* 0x000fe4000001ff00 */
[----:B------:R-:W-:-:S02]  /*0240*/  IADD3.X R4, R10, R4, R13, P0, P1 ;  /* 0x000000040a047210 */ /* 0x000fc400007e240d */
[C---:B------:R-:W-:Y:S01]  /*0250*/  ISETP.GE.AND P1, PT, R6.reuse, 0x160, PT ;  /* 0x000001600600780c */ /* 0x040fe20003f26270 */
[----:B------:R-:W1:Y:S01]  /*0260*/  LDC.64 R12, c[0x0][0x230] ;  /* 0x00008c00ff0c7b82 */ /* 0x000e620000000a00 */
[----:B------:R-:W-:Y:S02]  /*0270*/  ISETP.GT.AND P0, PT, R6, 0x15f, PT ;  /* 0x0000015f0600780c */ /* 0x000fe40003f04270 */
[----:B------:R-:W-:-:S05]  /*0280*/  LEA.HI.X R19, R5, UR7, R4, 0x2, P2 ;  /* 0x0000000705137c11 */ /* 0x000fca00090f1404 */
[----:B------:R-:W4:Y:S01]  /*0290*/  LDC.64 R10, c[0x0][0x238] ;  /* 0x00008e00ff0a7b82 */ /* 0x000f220000000a00 */
[----:B------:R-:W-:-:S03]  /*02a0*/  CS2R R4, SRZ ;  /* 0x0000000000047805 */ /* 0x000fc6000001ff00 */
[----:B------:R-:W5:Y:S01]  /*02b0*/  @!P1 LDG.E.64 R2, desc[UR4][R16.64] ;  /* 0x0000000410029981 */ /* 0x000f62000c1e1b00 */
[----:B--2---:R-:W-:-:S03]  /*02c0*/  IMAD.WIDE R8, R6, 0x4, R8 ;  /* 0x0000000406087825 */ /* 0x004fc600078e0208 */
[----:B------:R-:W2:Y:S04]  /*02d0*/  @P0 LDG.E.64 R4, desc[UR4][R18.64+-0x16000] ;  /* 0xfea0000412040981 */ /* 0x000ea8000c1e1b00 */
[----:B------:R1:W2:Y:S02]  /*02e0*/  LDG.E.EL R8, desc[UR4][R8.64] ;  /* 0x0000000408087981 */ /* 0x0002a4000c2e1900 */
[----:B-1----:R-:W-:-:S06]  /*02f0*/  IMAD.WIDE R12, R6, 0x4, R12 ;  /* 0x00000004060c7825 */ /* 0x002fcc00078e020c */
[----:B------:R-:W2:Y:S01]  /*0300*/  LDG.E.EL R12, desc[UR4][R12.64] ;  /* 0x000000040c0c7981 */ /* 0x000ea2000c2e1900 */
[----:B----4-:R-:W-:Y:S02]  /*0310*/  IMAD.WIDE R14, R6, 0x4, R10 ;  /* 0x00000004060e7825 */ /* 0x010fe400078e020a */
[----:B------:R-:W1:Y:S04]  /*0320*/  LDC.64 R10, c[0x0][0x240] ;  /* 0x00009000ff0a7b82 */ /* 0x000e680000000a00 */
[----:B------:R-:W4:Y:S01]  /*0330*/  LDG.E.EL R15, desc[UR4][R14.64] ;  /* 0x000000040e0f7981 */ /* 0x000f22000c2e1900 */
[----:B0-----:R-:W-:Y:S02]  /*0340*/  IMAD.MOV.U32 R9, RZ, RZ, 0x3e800000 ;  /* 0x3e800000ff097424 */ /* 0x001fe400078e00ff */
[----:B-1----:R-:W-:-:S04]  /*0350*/  IMAD.WIDE R10, R0, 0x4, R10 ;  /* 0x00000004000a7825 */ /* 0x002fc800078e020a */
[----:B---3--:R-:W-:Y:S02]  /*0360*/  FADD R20, R7, 9.9999997473787516356e-06 ;  /* 0x3727c5ac07147421 */ /* 0x008fe40000000000 */
[----:B------:R-:W0:Y:S02]  /*0370*/  LDC.64 R6, c[0x0][0x248] ;  /* 0x00009200ff067b82 */ /* 0x000e240000000a00 */
[----:B------:R-:W1:Y:S02]  /*0380*/  MUFU.SQRT R16, R20 ;  /* 0x0000001400107308 */ /* 0x000e640000002000 */
[C---:B-1----:R-:W-:Y:S02]  /*0390*/  FSETP.GT.AND P2, PT, R16.reuse, 8.50705917302346158658e+37, PT ;  /* 0x7e8000001000780b */ /* 0x042fe40003f44000 */
[----:B------:R-:W-:-:S11]  /*03a0*/  FSETP.GEU.AND P3, PT, R16, 1.175494350822287508e-38, PT ;  /* 0x008000001000780b */ /* 0x000fd60003f6e000 */
[----:B------:R-:W-:-:S04]  /*03b0*/  @P2 FMUL R16, R16, 0.25 ;  /* 0x3e80000010102820 */ /* 0x000fc80000400000 */
[----:B------:R-:W-:-:S06]  /*03c0*/  @!P3 FMUL R16, R16, 16777216 ;  /* 0x4b8000001010b820 */ /* 0x000fcc0000400000 */
[----:B------:R-:W1:Y:S01]  /*03d0*/  MUFU.RCP R16, R16 ;  /* 0x0000001000107308 */ /* 0x000e620000001000 */
[----:B------:R-:W-:Y:S02]  /*03e0*/  FSEL R9, R9, 1, P2 ;  /* 0x3f80000009097808 */ /* 0x000fe40001000000 */
[----:B-----5:R-:W-:Y:S02]  /*03f0*/  SEL R2, R2, RZ, !P1 ;  /* 0x000000ff02027207 */ /* 0x020fe40004800000 */
[----:B------:R-:W-:Y:S02]  /*0400*/  SEL R3, R3, RZ, !P1 ;  /* 0x000000ff03037207 */ /* 0x000fe40004800000 */
[----:B--2---:R-:W-:Y:S01]  /*0410*/  @P1 SEL R2, R4, RZ, P0 ;  /* 0x000000ff04021207 */ /* 0x004fe20000000000 */
[----:B------:R-:W-:Y:S01]  /*0420*/  @!P3 FMUL R9, R9, 16777216 ;  /* 0x4b8000000909b820 */ /* 0x000fe20000400000 */
[----:B------:R-:W-:-:S03]  /*0430*/  @P1 SEL R3, R5, RZ, P0 ;  /* 0x000000ff05031207 */ /* 0x000fc60000000000 */
[C---:B------:R-:W-:Y:S02]  /*0440*/  FADD R4, -R8.reuse, R2 ;  /* 0x0000000208047221 */ /* 0x040fe40000000100 */
[----:B------:R-:W-:Y:S01]  /*0450*/  FADD R8, -R8, R3 ;  /* 0x0000000308087221 */ /* 0x000fe20000000100 */
[----:B-1----:R-:W-:-:S04]  /*0460*/  FMUL R9, R16, R9 ;  /* 0x0000000910097220 */ /* 0x002fc80000400000 */
[-C--:B------:R-:W-:Y:S01]  /*0470*/  FMUL R4, R4, R9.reuse ;  /* 0x0000000904047220 */ /* 0x080fe20000400000 */
[----:B------:R-:W-:-:S03]  /*0480*/  FMUL R8, R8, R9 ;  /* 0x0000000908087220 */ /* 0x000fc60000400000 */
[C-C-:B----4-:R-:W-:Y:S01]  /*0490*/  FFMA R4, R12.reuse, R4, R15.reuse ;  /* 0x000000040c047223 */ /* 0x150fe2000000000f */
[----:B------:R-:W-:-:S04]  /*04a0*/  FFMA R8, R12, R8, R15 ;  /* 0x000000080c087223 */ /* 0x000fc8000000000f */
[----:B------:R-:W-:Y:S02]  /*04b0*/  FSETP.GEU.AND P0, PT, R4, RZ, PT ;  /* 0x000000ff0400720b */ /* 0x000fe40003f0e000 */
[----:B------:R-:W-:Y:S01]  /*04c0*/  FSETP.GEU.AND P1, PT, R8, RZ, PT ;  /* 0x000000ff0800720b */ /* 0x000fe20003f2e000 */
[----:B0-----:R-:W-:Y:S01]  /*04d0*/  IMAD.WIDE R6, R0, 0x4, R6 ;  /* 0x0000000400067825 */ /* 0x001fe200078e0206 */
[----:B------:R-:W-:Y:S02]  /*04e0*/  FSEL R4, R4, RZ, P0 ;  /* 0x000000ff04047208 */ /* 0x000fe40000000000 */
[----:B------:R-:W-:Y:S01]  /*04f0*/  FSEL R5, R8, RZ, P1 ;  /* 0x000000ff08057208 */ /* 0x000fe20000800000 */
[----:B------:R-:W-:Y:S04]  /*0500*/  STG.E.64 desc[UR4][R10.64], R2 ;  /* 0x000000020a007986 */ /* 0x000fe8000c101b04 */
[----:B------:R-:W-:Y:S01]  /*0510*/  STG.E.64 desc[UR4][R6.64], R4 ;  /* 0x0000000406007986 */ /* 0x000fe2000c101b04 */
[----:B------:R-:W-:Y:S05]  /*0520*/  EXIT ;  /* 0x000000000000794d */ /* 0x000fea0003800000 */
.L_x_0:
[----:B------:R-:W-:-:S00]  /*0530*/  BRA `(.L_x_0) ;  /* 0xfffffffc00fc7947 */ /* 0x000fc0000383ffff */
[----:B------:R-:W-:-:S00]  /*0540*/  NOP ;  /* 0x0000000000007918 */ /* 0x000fc00000000000 */
        /* <DEDUP_REMOVED lines=11> */
.L_x_1:


//--------------------- .nv.global.init           --------------------------
	.section	.nv.global.init,"aw",@progbits
.nv.global.init:
	.type		_$_str,@object
	.size		_$_str,(_$_str_$_2 - _$_str)
_$_str:
        /*0000*/ 	.byte	0x5f, 0x5f, 0x43, 0x55, 0x44, 0x41, 0x5f, 0x46, 0x54, 0x5a, 0x00
	.type		_$_str_$_2,@object
	.size		_$_str_$_2,(.L_1 - _$_str_$_2)
_$_str_$_2:
        /*000b*/ 	.byte	0x5f, 0x5f, 0x43, 0x55, 0x44, 0x41, 0x5f, 0x50, 0x52, 0x45, 0x43, 0x5f, 0x53, 0x51, 0x52, 0x54
        /*001b*/ 	.byte	0x00
.L_1:


//--------------------- .nv.constant0.triton_poi_fused__native_batch_norm_legit_no_training_cat_relu_19 --------------------------
	.section	.nv.constant0.triton_poi_fused__native_batch_norm_legit_no_training_cat_relu_19,"a",@progbits
	.sectionflags	@""
	.align	4
.nv.constant0.triton_poi_fused__native_batch_norm_legit_no_training_cat_relu_19:
	.zero		596
